	.headerflags	@"EF_CUDA_TEXMODE_UNIFIED EF_CUDA_64BIT_ADDRESS EF_CUDA_SM89 EF_CUDA_VIRTUAL_SM(EF_CUDA_SM89)"
	.elftype	@"ET_EXEC"


//--------------------- .nv.info                  --------------------------
	.section	.nv.info,"",@"SHT_CUDA_INFO"
	.align	4


	//----- nvinfo : EIATTR_REGCOUNT
	.align		4
        /*0000*/ 	.byte	0x04, 0x2f
        /*0002*/ 	.short	(.L_1 - .L_0)
	.align		4
.L_0:
        /*0004*/ 	.word	index@(triton_per_fused__fused_rms_norm_backward_add_view_53)
        /*0008*/ 	.word	0x0000001a


	//----- nvinfo : EIATTR_FRAME_SIZE
	.align		4
.L_1:
        /*000c*/ 	.byte	0x04, 0x11
        /*000e*/ 	.short	(.L_3 - .L_2)
	.align		4
.L_2:
        /*0010*/ 	.word	index@(triton_per_fused__fused_rms_norm_backward_add_view_53)
        /*0014*/ 	.word	0x00000000


	//----- nvinfo : EIATTR_MIN_STACK_SIZE
	.align		4
.L_3:
        /*0018*/ 	.byte	0x04, 0x12
        /*001a*/ 	.short	(.L_5 - .L_4)
	.align		4
.L_4:
        /*001c*/ 	.word	index@(triton_per_fused__fused_rms_norm_backward_add_view_53)
        /*0020*/ 	.word	0x00000000
.L_5:


//--------------------- .nv.info.triton_per_fused__fused_rms_norm_backward_add_view_53 --------------------------
	.section	.nv.info.triton_per_fused__fused_rms_norm_backward_add_view_53,"",@"SHT_CUDA_INFO"
	.sectionflags	@""
	.align	4


	//----- nvinfo : EIATTR_CUDA_API_VERSION
	.align		4
        /*0000*/ 	.byte	0x04, 0x37
        /*0002*/ 	.short	(.L_7 - .L_6)
.L_6:
        /*0004*/ 	.word	0x00000080


	//----- nvinfo : EIATTR_PARAM_CBANK
	.align		4
.L_7:
        /*0008*/ 	.byte	0x04, 0x0a
        /*000a*/ 	.short	(.L_9 - .L_8)
	.align		4
.L_8:
        /*000c*/ 	.word	index@(.nv.constant0.triton_per_fused__fused_rms_norm_backward_add_view_53)
        /*0010*/ 	.short	0x0160
        /*0012*/ 	.short	0x0030


	//----- nvinfo : EIATTR_CBANK_PARAM_SIZE
	.align		4
.L_9:
        /*0014*/ 	.byte	0x03, 0x19
        /*0016*/ 	.short	0x0030


	//----- nvinfo : EIATTR_KPARAM_INFO
	.align		4
        /*0018*/ 	.byte	0x04, 0x17
        /*001a*/ 	.short	(.L_11 - .L_10)
.L_10:
        /*001c*/ 	.word	0x00000000
        /*0020*/ 	.short	0x0006
        /*0022*/ 	.short	0x0028
        /*0024*/ 	.byte	0x00, 0xf4, 0x21, 0x00


	//----- nvinfo : EIATTR_KPARAM_INFO
	.align		4
.L_11:
        /*0028*/ 	.byte	0x04, 0x17
        /*002a*/ 	.short	(.L_13 - .L_12)
.L_12:
        /*002c*/ 	.word	0x00000000
        /*0030*/ 	.short	0x0005
        /*0032*/ 	.short	0x0024
        /*0034*/ 	.byte	0x00, 0xf0, 0x11, 0x00


	//----- nvinfo : EIATTR_KPARAM_INFO
	.align		4
.L_13:
        /*0038*/ 	.byte	0x04, 0x17
        /*003a*/ 	.short	(.L_15 - .L_14)
.L_14:
        /*003c*/ 	.word	0x00000000
        /*0040*/ 	.short	0x0004
        /*0042*/ 	.short	0x0020
        /*0044*/ 	.byte	0x00, 0xf0, 0x11, 0x00


	//----- nvinfo : EIATTR_KPARAM_INFO
	.align		4
.L_15:
        /*0048*/ 	.byte	0x04, 0x17
        /*004a*/ 	.short	(.L_17 - .L_16)
.L_16:
        /*004c*/ 	.word	0x00000000
        /*0050*/ 	.short	0x0003
        /*0052*/ 	.short	0x0018
        /*0054*/ 	.byte	0x00, 0xf4, 0x21, 0x00


	//----- nvinfo : EIATTR_KPARAM_INFO
	.align		4
.L_17:
        /*0058*/ 	.byte	0x04, 0x17
        /*005a*/ 	.short	(.L_19 - .L_18)
.L_18:
        /*005c*/ 	.word	0x00000000
        /*0060*/ 	.short	0x0002
        /*0062*/ 	.short	0x0010
        /*0064*/ 	.byte	0x00, 0xf4, 0x21, 0x00


	//----- nvinfo : EIATTR_KPARAM_INFO
	.align		4
.L_19:
        /*0068*/ 	.byte	0x04, 0x17
        /*006a*/ 	.short	(.L_21 - .L_20)
.L_20:
        /*006c*/ 	.word	0x00000000
        /*0070*/ 	.short	0x0001
        /*0072*/ 	.short	0x0008
        /*0074*/ 	.byte	0x00, 0xf4, 0x21, 0x00


	//----- nvinfo : EIATTR_KPARAM_INFO
	.align		4
.L_21:
        /*0078*/ 	.byte	0x04, 0x17
        /*007a*/ 	.short	(.L_23 - .L_22)
.L_22:
        /*007c*/ 	.word	0x00000000
        /*0080*/ 	.short	0x0000
        /*0082*/ 	.short	0x0000
        /*0084*/ 	.byte	0x00, 0xf4, 0x21, 0x00


	//----- nvinfo : EIATTR_MAXREG_COUNT
	.align		4
.L_23:
        /*0088*/ 	.byte	0x03, 0x1b
        /*008a*/ 	.short	0x00ff


	//----- nvinfo : EIATTR_COOP_GROUP_MASK_REGIDS
	.align		4
        /*008c*/ 	.byte	0x04, 0x29
        /*008e*/ 	.short	(.L_25 - .L_24)


	//   ....[0]....
.L_24:
        /*0090*/ 	.word	0xffffffff


	//   ....[1]....
        /*0094*/ 	.word	0xffffffff


	//   ....[2]....
        /*0098*/ 	.word	0xffffffff


	//   ....[3]....
        /*009c*/ 	.word	0xffffffff


	//   ....[4]....
        /*00a0*/ 	.word	0xffffffff


	//   ....[5]....
        /*00a4*/ 	.word	0xffffffff


	//----- nvinfo : EIATTR_COOP_GROUP_INSTR_OFFSETS
	.align		4
.L_25:
        /*00a8*/ 	.byte	0x04, 0x28
        /*00aa*/ 	.short	(.L_27 - .L_26)


	//   ....[0]....
.L_26:
        /*00ac*/ 	.word	0x00000170


	//   ....[1]....
        /*00b0*/ 	.word	0x000001a0


	//   ....[2]....
        /*00b4*/ 	.word	0x000001d0


	//   ....[3]....
        /*00b8*/ 	.word	0x00000200


	//   ....[4]....
        /*00bc*/ 	.word	0x00000220


	//   ....[5]....
        /*00c0*/ 	.word	0x000002c0


	//----- nvinfo : EIATTR_EXIT_INSTR_OFFSETS
	.align		4
.L_27:
        /*00c4*/ 	.byte	0x04, 0x1c
        /*00c6*/ 	.short	(.L_29 - .L_28)


	//   ....[0]....
.L_28:
        /*00c8*/ 	.word	0x000003a0


	//----- nvinfo : EIATTR_REQNTID
	.align		4
.L_29:
        /*00cc*/ 	.byte	0x04, 0x10
        /*00ce*/ 	.short	(.L_31 - .L_30)
.L_30:
        /*00d0*/ 	.word	0x00000040
        /*00d4*/ 	.word	0x00000001
        /*00d8*/ 	.word	0x00000001
.L_31:


//--------------------- .nv.callgraph             --------------------------
	.section	.nv.callgraph,"",@"SHT_CUDA_CALLGRAPH"
	.align	4
	.sectionentsize	8
	.align		4
        /*0000*/ 	.word	0x00000000
	.align		4
        /*0004*/ 	.word	0xffffffff
	.align		4
        /*0008*/ 	.word	0x00000000
	.align		4
        /*000c*/ 	.word	0xfffffffe
	.align		4
        /*0010*/ 	.word	0x00000000
	.align		4
        /*0014*/ 	.word	0xfffffffd
	.align		4
        /*0018*/ 	.word	0x00000000
	.align		4
        /*001c*/ 	.word	0xfffffffc


//--------------------- .nv.rel.action            --------------------------
	.section	.nv.rel.action,"",@"SHT_CUDA_RELOCINFO"
	.align	8
	.sectionentsize	8
        /*0000*/ 	.byte	0x73, 0x00, 0x00, 0x00, 0x00, 0x00, 0x00, 0x00, 0x00, 0x00, 0x00, 0x11, 0x25, 0x00, 0x05, 0x36


//--------------------- .nv.constant0.triton_per_fused__fused_rms_norm_backward_add_view_53 --------------------------
	.section	.nv.constant0.triton_per_fused__fused_rms_norm_backward_add_view_53,"a",@progbits
	.sectionflags	@""
	.align	4
.nv.constant0.triton_per_fused__fused_rms_norm_backward_add_view_53:
	.zero		400


//--------------------- .text.triton_per_fused__fused_rms_norm_backward_add_view_53 --------------------------
	.section	.text.triton_per_fused__fused_rms_norm_backward_add_view_53,"ax",@progbits
	.sectionflags	@"SHF_BARRIERS=1"
	.sectioninfo	@"SHI_REGISTERS=26"
	.align	128
        .global         triton_per_fused__fused_rms_norm_backward_add_view_53
        .type           triton_per_fused__fused_rms_norm_backward_add_view_53,@function
        .size           triton_per_fused__fused_rms_norm_backward_add_view_53,(.L_x_1 - triton_per_fused__fused_rms_norm_backward_add_view_53)
        .other          triton_per_fused__fused_rms_norm_backward_add_view_53,@"STO_CUDA_ENTRY STV_DEFAULT"
triton_per_fused__fused_rms_norm_backward_add_view_53:
.text.triton_per_fused__fused_rms_norm_backward_add_view_53:
[----:B------:R-:W-:Y:S02]  /*0000*/  MOV R1, c[0x0][0x28] ;  /* 0x00000a0000017a02 */ /* 0x000fe40000000f00 */
[----:B------:R-:W0:Y:S01]  /*0010*/  S2R R0, SR_TID.X ;  /* 0x0000000000007919 */ /* 0x000e220000002100 */
[----:B------:R-:W-:Y:S01]  /*0020*/  MOV R3, 0x4 ;  /* 0x0000000400037802 */ /* 0x000fe20000000f00 */
[----:B------:R-:W-:Y:S02]  /*0030*/  ULDC.64 UR4, c[0x0][0x118] ;  /* 0x0000460000047ab9 */ /* 0x000fe40000000a00 */
[----:B------:R-:W1:Y:S01]  /*0040*/  S2R R19, SR_CTAID.X ;  /* 0x0000000000137919 */ /* 0x000e620000002500 */
[----:B0-----:R-:W-:-:S04]  /*0050*/  SHF.L.U32 R2, R0, 0x2, RZ ;  /* 0x0000000200027819 */ /* 0x001fc800000006ff */
[----:B------:R-:W-:-:S04]  /*0060*/  LOP3.LUT R2, R2, 0xfc, RZ, 0xc0, !PT ;  /* 0x000000fc02027812 */ /* 0x000fc800078ec0ff */
[----:B-1----:R-:W-:-:S05]  /*0070*/  LEA R2, R19, R2, 0x8 ;  /* 0x0000000213027211 */ /* 0x002fca00078e40ff */
[----:B------:R-:W-:-:S04]  /*0080*/  IMAD.WIDE R4, R2, R3, c[0x0][0x168] ;  /* 0x00005a0002047625 */ /* 0x000fc800078e0203 */
[-C--:B------:R-:W-:Y:S02]  /*0090*/  IMAD.WIDE R8, R2, R3.reuse, c[0x0][0x170] ;  /* 0x00005c0002087625 */ /* 0x080fe400078e0203 */
[----:B------:R-:W2:Y:S04]  /*00a0*/  LDG.E.128 R4, [R4.64] ;  /* 0x0000000404047981 */ /* 0x000ea8000c1e1d00 */
[----:B------:R-:W2:Y:S01]  /*00b0*/  LDG.E.128 R8, [R8.64] ;  /* 0x0000000408087981 */ /* 0x000ea2000c1e1d00 */
[----:B------:R-:W-:-:S04]  /*00c0*/  IMAD.WIDE R18, R19, R3, c[0x0][0x178] ;  /* 0x00005e0013127625 */ /* 0x000fc800078e0203 */
[----:B------:R-:W-:Y:S01]  /*00d0*/  IMAD.WIDE R2, R2, R3, c[0x0][0x160] ;  /* 0x0000580002027625 */ /* 0x000fe200078e0203 */
[----:B------:R0:W3:Y:S04]  /*00e0*/  LDG.E.EL R17, [R18.64] ;  /* 0x0000000412117981 */ /* 0x0000e8000c2e1900 */
[----:B------:R-:W3:Y:S01]  /*00f0*/  LDG.E.128 R12, [R2.64] ;  /* 0x00000004020c7981 */ /* 0x000ee2000c1e1d00 */
[C---:B------:R-:W-:Y:S02]  /*0100*/  LOP3.LUT P0, RZ, R0.reuse, 0x1f, RZ, 0xc0, !PT ;  /* 0x0000001f00ff7812 */ /* 0x040fe4000780c0ff */
[----:B------:R-:W-:Y:S01]  /*0110*/  ISETP.GE.AND P1, PT, R0, 0x2, PT ;  /* 0x000000020000780c */ /* 0x000fe20003f26270 */
[----:B--2---:R-:W-:-:S04]  /*0120*/  FMUL R21, R5, R9 ;  /* 0x0000000905157220 */ /* 0x004fc80000400000 */
[C---:B------:R-:W-:Y:S01]  /*0130*/  FFMA R21, R4.reuse, R8, R21 ;  /* 0x0000000804157223 */ /* 0x040fe20000000015 */
[----:B------:R-:W-:-:S03]  /*0140*/  FMUL R4, R4, 0.00390625 ;  /* 0x3b80000004047820 */ /* 0x000fc60000400000 */
[----:B------:R-:W-:-:S04]  /*0150*/  FFMA R20, R6, R10, R21 ;  /* 0x0000000a06147223 */ /* 0x000fc80000000015 */
[----:B------:R-:W-:-:S05]  /*0160*/  FFMA R20, R7, R11, R20 ;  /* 0x0000000b07147223 */ /* 0x000fca0000000014 */
[----:B------:R-:W1:Y:S02]  /*0170*/  SHFL.BFLY PT, R21, R20, 0x10, 0x1f ;  /* 0x0e001f0014157f89 */ /* 0x000e6400000e0000 */
[----:B-1----:R-:W-:Y:S01]  /*0180*/  FADD R21, R20, R21 ;  /* 0x0000001514157221 */ /* 0x002fe20000000000 */
[----:B------:R-:W-:-:S04]  /*0190*/  SHF.R.U32.HI R20, RZ, 0x3, R0 ;  /* 0x00000003ff147819 */ /* 0x000fc80000011600 */
[----:B------:R-:W1:Y:S01]  /*01a0*/  SHFL.BFLY PT, R22, R21, 0x8, 0x1f ;  /* 0x0d001f0015167f89 */ /* 0x000e6200000e0000 */
[----:B------:R-:W-:Y:S01]  /*01b0*/  LOP3.LUT R20, R20, 0x4, RZ, 0xc0, !PT ;  /* 0x0000000414147812 */ /* 0x000fe200078ec0ff */
[----:B-1----:R-:W-:-:S05]  /*01c0*/  FADD R22, R21, R22 ;  /* 0x0000001615167221 */ /* 0x002fca0000000000 */
[----:B------:R-:W1:Y:S02]  /*01d0*/  SHFL.BFLY PT, R23, R22, 0x4, 0x1f ;  /* 0x0c801f0016177f89 */ /* 0x000e6400000e0000 */
[----:B-1----:R-:W-:Y:S01]  /*01e0*/  FADD R23, R22, R23 ;  /* 0x0000001716177221 */ /* 0x002fe20000000000 */
[----:B------:R-:W-:-:S04]  /*01f0*/  LOP3.LUT R22, R0, 0x1, RZ, 0xc0, !PT ;  /* 0x0000000100167812 */ /* 0x000fc800078ec0ff */
[----:B0-----:R-:W0:Y:S02]  /*0200*/  SHFL.BFLY PT, R18, R23, 0x2, 0x1f ;  /* 0x0c401f0017127f89 */ /* 0x001e2400000e0000 */
[----:B0-----:R-:W-:-:S05]  /*0210*/  FADD R18, R23, R18 ;  /* 0x0000001217127221 */ /* 0x001fca0000000000 */
[----:B------:R-:W0:Y:S02]  /*0220*/  SHFL.BFLY PT, R19, R18, 0x1, 0x1f ;  /* 0x0c201f0012137f89 */ /* 0x000e2400000e0000 */
[----:B0-----:R-:W-:Y:S01]  /*0230*/  FADD R19, R18, R19 ;  /* 0x0000001312137221 */ /* 0x001fe20000000000 */
[----:B------:R-:W-:Y:S01]  /*0240*/  FMUL R18, R5, 0.00390625 ;  /* 0x3b80000005127820 */ /* 0x000fe20000400000 */
[----:B------:R-:W-:Y:S01]  /*0250*/  FMUL R5, R6, 0.00390625 ;  /* 0x3b80000006057820 */ /* 0x000fe20000400000 */
[----:B------:R-:W-:Y:S02]  /*0260*/  FMUL R6, R7, 0.00390625 ;  /* 0x3b80000007067820 */ /* 0x000fe40000400000 */
[----:B------:R-:W-:Y:S04]  /*0270*/  @!P0 STS [R20], R19 ;  /* 0x0000001314008388 */ /* 0x000fe80000000800 */
[----:B------:R-:W-:Y:S01]  /*0280*/  BAR.SYNC.DEFER_BLOCKING 0x0 ;  /* 0x0000000000007b1d */ /* 0x000fe20000010000 */
[----:B------:R-:W-:-:S04]  /*0290*/  ISETP.NE.U32.AND P0, PT, R22, 0x1, PT ;  /* 0x000000011600780c */ /* 0x000fc80003f05070 */
[----:B------:R-:W-:Y:S01]  /*02a0*/  ISETP.LT.AND P0, PT, R0, 0x2, P0 ;  /* 0x000000020000780c */ /* 0x000fe20000701270 */
[----:B------:R-:W0:Y:S04]  /*02b0*/  @!P1 LDS R16, [R0.X4] ;  /* 0x0000000000109984 */ /* 0x000e280000004800 */
[----:B0-----:R-:W0:Y:S02]  /*02c0*/  SHFL.BFLY PT, R21, R16, 0x1, 0x1f ;  /* 0x0c201f0010157f89 */ /* 0x001e2400000e0000 */
[----:B0-----:R-:W-:-:S06]  /*02d0*/  FADD R21, R16, R21 ;  /* 0x0000001510157221 */ /* 0x001fcc0000000000 */
[----:B------:R-:W-:Y:S04]  /*02e0*/  @P0 STS [R0.X4], R21 ;  /* 0x0000001500000388 */ /* 0x000fe80000004800 */
[----:B------:R-:W-:Y:S06]  /*02f0*/  BAR.SYNC.DEFER_BLOCKING 0x0 ;  /* 0x0000000000007b1d */ /* 0x000fec0000010000 */
[----:B------:R-:W0:Y:S02]  /*0300*/  LDS R23, [RZ] ;  /* 0x00000000ff177984 */ /* 0x000e240000000800 */
[C---:B0-----:R-:W-:Y:S01]  /*0310*/  FFMA R4, R23.reuse, -R4, R8 ;  /* 0x8000000417047223 */ /* 0x041fe20000000008 */
[C---:B------:R-:W-:Y:S01]  /*0320*/  FFMA R18, R23.reuse, -R18, R9 ;  /* 0x8000001217127223 */ /* 0x040fe20000000009 */
[C---:B------:R-:W-:Y:S01]  /*0330*/  FFMA R5, R23.reuse, -R5, R10 ;  /* 0x8000000517057223 */ /* 0x040fe2000000000a */
[----:B------:R-:W-:Y:S01]  /*0340*/  FFMA R6, R23, -R6, R11 ;  /* 0x8000000617067223 */ /* 0x000fe2000000000b */
[C---:B---3--:R-:W-:Y:S01]  /*0350*/  FFMA R12, R17.reuse, R4, R12 ;  /* 0x00000004110c7223 */ /* 0x048fe2000000000c */
[C---:B------:R-:W-:Y:S01]  /*0360*/  FFMA R13, R17.reuse, R18, R13 ;  /* 0x00000012110d7223 */ /* 0x040fe2000000000d */
[C---:B------:R-:W-:Y:S01]  /*0370*/  FFMA R14, R17.reuse, R5, R14 ;  /* 0x00000005110e7223 */ /* 0x040fe2000000000e */
[----:B------:R-:W-:-:S05]  /*0380*/  FFMA R15, R17, R6, R15 ;  /* 0x00000006110f7223 */ /* 0x000fca000000000f */
[----:B------:R-:W-:Y:S01]  /*0390*/  STG.E.128 [R2.64], R12 ;  /* 0x0000000c02007986 */ /* 0x000fe2000c101d04 */
[----:B------:R-:W-:Y:S05]  /*03a0*/  EXIT ;  /* 0x000000000000794d */ /* 0x000fea0003800000 */
.L_x_0:
[----:B------:R-:W-:-:S00]  /*03b0*/  BRA `(.L_x_0) ;  /* 0xfffffff000007947 */ /* 0x000fc0000383ffff */
[----:B------:R-:W-:-:S00]  /*03c0*/  NOP ;  /* 0x0000000000007918 */ /* 0x000fc00000000000 */
        /* <DEDUP_REMOVED lines=11> */
.L_x_1:


//--------------------- .nv.shared.triton_per_fused__fused_rms_norm_backward_add_view_53 --------------------------
	.section	.nv.shared.triton_per_fused__fused_rms_norm_backward_add_view_53,"aw",@nobits
	.sectionflags	@""
	.align	16
